//
// Generated by NVIDIA NVVM Compiler
//
// Compiler Build ID: CL-36424714
// Cuda compilation tools, release 13.0, V13.0.88
// Based on NVVM 20.0.0
//

.version 9.0
.target sm_100
.address_size 64

	// .globl	_Z11blur_kernelPhS_iii

.visible .entry _Z11blur_kernelPhS_iii(
	.param .u64 .ptr .align 1 _Z11blur_kernelPhS_iii_param_0,
	.param .u64 .ptr .align 1 _Z11blur_kernelPhS_iii_param_1,
	.param .u32 _Z11blur_kernelPhS_iii_param_2,
	.param .u32 _Z11blur_kernelPhS_iii_param_3,
	.param .u32 _Z11blur_kernelPhS_iii_param_4
)
{
	.reg .pred 	%p<51>;
	.reg .b32 	%r<140>;
	.reg .b64 	%rd<18>;

	ld.param.u64 	%rd6, [_Z11blur_kernelPhS_iii_param_0];
	ld.param.u64 	%rd5, [_Z11blur_kernelPhS_iii_param_1];
	ld.param.u32 	%r71, [_Z11blur_kernelPhS_iii_param_2];
	ld.param.u32 	%r74, [_Z11blur_kernelPhS_iii_param_3];
	ld.param.u32 	%r73, [_Z11blur_kernelPhS_iii_param_4];
	cvta.to.global.u64 	%rd1, %rd6;
	mov.u32 	%r75, %tid.x;
	mov.u32 	%r76, %ctaid.x;
	mov.u32 	%r77, %ntid.x;
	mad.lo.s32 	%r1, %r76, %r77, %r75;
	mov.u32 	%r78, %tid.y;
	mov.u32 	%r79, %ctaid.y;
	mov.u32 	%r80, %ntid.y;
	mad.lo.s32 	%r81, %r79, %r80, %r78;
	setp.ge.s32 	%p7, %r1, %r71;
	setp.ge.s32 	%p8, %r81, %r74;
	or.pred  	%p9, %p7, %p8;
	@%p9 bra 	$L__BB0_28;
	add.s32 	%r84, %r1, -3;
	setp.gt.s32 	%p10, %r1, 2;
	setp.lt.s32 	%p11, %r84, %r71;
	and.pred  	%p1, %p10, %p11;
	add.s32 	%r85, %r1, -2;
	setp.gt.s32 	%p12, %r1, 1;
	setp.lt.s32 	%p13, %r85, %r71;
	and.pred  	%p2, %p12, %p13;
	add.s32 	%r86, %r1, 1;
	setp.gt.s32 	%p14, %r1, -2;
	setp.lt.s32 	%p15, %r86, %r71;
	and.pred  	%p3, %p14, %p15;
	add.s32 	%r87, %r1, 2;
	setp.gt.s32 	%p16, %r1, -3;
	setp.lt.s32 	%p17, %r87, %r71;
	and.pred  	%p4, %p16, %p17;
	add.s32 	%r112, %r81, -3;
	mad.lo.s32 	%r88, %r73, %r74, %r81;
	add.s32 	%r89, %r88, -2;
	mul.lo.s32 	%r110, %r71, %r89;
	add.s32 	%r111, %r1, %r110;
	shl.b32 	%r6, %r71, 1;
	add.s32 	%r90, %r88, -3;
	mul.lo.s32 	%r109, %r71, %r90;
	add.s32 	%r108, %r1, %r109;
	mov.b32 	%r117, 0;
	mov.b32 	%r113, -3;
	cvt.s64.s32 	%rd2, %r1;
	mov.u32 	%r116, %r117;
$L__BB0_2:
	setp.gt.s32 	%p18, %r112, -1;
	setp.lt.s32 	%p19, %r112, %r74;
	and.pred  	%p5, %p18, %p19;
	and.pred  	%p20, %p5, %p1;
	cvt.s64.s32 	%rd7, %r109;
	add.s64 	%rd8, %rd7, %rd2;
	add.s64 	%rd3, %rd1, %rd8;
	not.pred 	%p21, %p20;
	@%p21 bra 	$L__BB0_4;
	ld.global.u8 	%r91, [%rd3+-3];
	add.s32 	%r116, %r116, %r91;
	add.s32 	%r117, %r117, 1;
$L__BB0_4:
	and.pred  	%p22, %p5, %p2;
	not.pred 	%p23, %p22;
	@%p23 bra 	$L__BB0_6;
	ld.global.u8 	%r92, [%rd3+-2];
	add.s32 	%r116, %r116, %r92;
	add.s32 	%r117, %r117, 1;
$L__BB0_6:
	setp.lt.s32 	%p24, %r1, 1;
	not.pred 	%p25, %p5;
	or.pred  	%p26, %p25, %p24;
	@%p26 bra 	$L__BB0_8;
	ld.global.u8 	%r93, [%rd3+-1];
	add.s32 	%r116, %r116, %r93;
	add.s32 	%r117, %r117, 1;
$L__BB0_8:
	setp.lt.s32 	%p27, %r1, 0;
	not.pred 	%p28, %p5;
	or.pred  	%p29, %p28, %p27;
	@%p29 bra 	$L__BB0_10;
	cvt.s64.s32 	%rd9, %r108;
	add.s64 	%rd10, %rd1, %rd9;
	ld.global.u8 	%r94, [%rd10];
	add.s32 	%r116, %r116, %r94;
	add.s32 	%r117, %r117, 1;
$L__BB0_10:
	and.pred  	%p30, %p5, %p3;
	not.pred 	%p31, %p30;
	@%p31 bra 	$L__BB0_12;
	ld.global.u8 	%r95, [%rd3+1];
	add.s32 	%r116, %r116, %r95;
	add.s32 	%r117, %r117, 1;
$L__BB0_12:
	and.pred  	%p32, %p5, %p4;
	not.pred 	%p33, %p32;
	@%p33 bra 	$L__BB0_14;
	ld.global.u8 	%r96, [%rd3+2];
	add.s32 	%r116, %r116, %r96;
	add.s32 	%r117, %r117, 1;
$L__BB0_14:
	add.s32 	%r97, %r112, 1;
	setp.gt.s32 	%p34, %r97, -1;
	setp.lt.s32 	%p35, %r97, %r74;
	and.pred  	%p6, %p34, %p35;
	and.pred  	%p36, %p6, %p1;
	cvt.s64.s32 	%rd11, %r110;
	add.s64 	%rd12, %rd11, %rd2;
	add.s64 	%rd4, %rd1, %rd12;
	not.pred 	%p37, %p36;
	@%p37 bra 	$L__BB0_16;
	ld.global.u8 	%r98, [%rd4+-3];
	add.s32 	%r116, %r116, %r98;
	add.s32 	%r117, %r117, 1;
$L__BB0_16:
	and.pred  	%p38, %p6, %p2;
	not.pred 	%p39, %p38;
	@%p39 bra 	$L__BB0_18;
	ld.global.u8 	%r99, [%rd4+-2];
	add.s32 	%r116, %r116, %r99;
	add.s32 	%r117, %r117, 1;
$L__BB0_18:
	setp.lt.s32 	%p40, %r1, 1;
	not.pred 	%p41, %p6;
	or.pred  	%p42, %p41, %p40;
	@%p42 bra 	$L__BB0_20;
	ld.global.u8 	%r100, [%rd4+-1];
	add.s32 	%r116, %r116, %r100;
	add.s32 	%r117, %r117, 1;
$L__BB0_20:
	setp.lt.s32 	%p43, %r1, 0;
	not.pred 	%p44, %p6;
	or.pred  	%p45, %p44, %p43;
	@%p45 bra 	$L__BB0_22;
	cvt.s64.s32 	%rd13, %r111;
	add.s64 	%rd14, %rd1, %rd13;
	ld.global.u8 	%r101, [%rd14];
	add.s32 	%r116, %r116, %r101;
	add.s32 	%r117, %r117, 1;
$L__BB0_22:
	and.pred  	%p46, %p6, %p3;
	not.pred 	%p47, %p46;
	@%p47 bra 	$L__BB0_24;
	ld.global.u8 	%r102, [%rd4+1];
	add.s32 	%r116, %r116, %r102;
	add.s32 	%r117, %r117, 1;
$L__BB0_24:
	and.pred  	%p48, %p6, %p4;
	not.pred 	%p49, %p48;
	@%p49 bra 	$L__BB0_26;
	ld.global.u8 	%r103, [%rd4+2];
	add.s32 	%r116, %r116, %r103;
	add.s32 	%r117, %r117, 1;
$L__BB0_26:
	add.s32 	%r113, %r113, 2;
	add.s32 	%r112, %r112, 2;
	add.s32 	%r111, %r111, %r6;
	add.s32 	%r110, %r110, %r6;
	add.s32 	%r109, %r109, %r6;
	add.s32 	%r108, %r108, %r6;
	setp.ne.s32 	%p50, %r113, 3;
	@%p50 bra 	$L__BB0_2;
	div.s32 	%r104, %r116, %r117;
	mad.lo.s32 	%r105, %r71, %r81, %r1;
	mul.lo.s32 	%r106, %r74, %r71;
	mad.lo.s32 	%r107, %r106, %r73, %r105;
	cvt.s64.s32 	%rd15, %r107;
	cvta.to.global.u64 	%rd16, %rd5;
	add.s64 	%rd17, %rd16, %rd15;
	st.global.u8 	[%rd17], %r104;
$L__BB0_28:
	ret;

}


// ===== COMPILED SASS (sm_100) =====

	.target	sm_100

	.elftype	@"ET_EXEC"


//--------------------- .note.nv.tkinfo           --------------------------
	.section	.note.nv.tkinfo,"",@"SHT_NOTE"
	.sectionflags	@"SHF_NOTE_NV_TKINFO"
	.tkinfo
        /*0018*/ 	.word	0x00000002
        /*0030*/ 	.string	""
        /*0030*/ 	.string	"ptxas"
        /*0030*/ 	.string	"Cuda compilation tools, release 13.0, V13.0.88"
        /*0030*/ 	.string	"Build cuda_13.0.r13.0/compiler.36424714_0"
        /*0030*/ 	.string	"-arch sm_100 -m 64 "



//--------------------- .note.nv.cuinfo           --------------------------
	.section	.note.nv.cuinfo,"",@"SHT_NOTE"
	.sectionflags	@"SHF_NOTE_NV_CUINFO"
        /*0018*/ 	.short	0x0002
        /*001a*/ 	.short	0x0064
        /*001c*/ 	.short	0x0082
	.zero		2


//--------------------- .nv.info                  --------------------------
	.section	.nv.info,"",@"SHT_CUDA_INFO"
	.align	4


	//----- nvinfo : EIATTR_REGCOUNT
	.align		4
        /*0000*/ 	.byte	0x04, 0x2f
        /*0002*/ 	.short	(.L_1 - .L_0)
	.align		4
.L_0:
        /*0004*/ 	.word	index@(_Z11blur_kernelPhS_iii)
        /*0008*/ 	.word	0x00000028


	//----- nvinfo : EIATTR_FRAME_SIZE
	.align		4
.L_1:
        /*000c*/ 	.byte	0x04, 0x11
        /*000e*/ 	.short	(.L_3 - .L_2)
	.align		4
.L_2:
        /*0010*/ 	.word	index@(_Z11blur_kernelPhS_iii)
        /*0014*/ 	.word	0x00000000


	//----- nvinfo : EIATTR_MIN_STACK_SIZE
	.align		4
.L_3:
        /*0018*/ 	.byte	0x04, 0x12
        /*001a*/ 	.short	(.L_5 - .L_4)
	.align		4
.L_4:
        /*001c*/ 	.word	index@(_Z11blur_kernelPhS_iii)
        /*0020*/ 	.word	0x00000000
.L_5:


//--------------------- .nv.compat                --------------------------
	.section	.nv.compat,"",@"SHT_CUDA_COMPAT_INFO"
	.align	4
        /*0000*/ 	.byte	0x02, 0x09, 0x00, 0x00, 0x02, 0x02, 0x01, 0x00, 0x02, 0x05, 0x05, 0x00, 0x03, 0x07, 0x01, 0x01
        /*0010*/ 	.byte	0x02, 0x03, 0x00, 0x00, 0x02, 0x06, 0x01, 0x00, 0x04, 0x0b, 0x08, 0x00, 0x09, 0x00, 0x00, 0x00
        /*0020*/ 	.byte	0x00, 0x00, 0x00, 0x00


//--------------------- .nv.info._Z11blur_kernelPhS_iii --------------------------
	.section	.nv.info._Z11blur_kernelPhS_iii,"",@"SHT_CUDA_INFO"
	.sectionflags	@""
	.align	4


	//----- nvinfo : EIATTR_CUDA_API_VERSION
	.align		4
        /*0000*/ 	.byte	0x04, 0x37
        /*0002*/ 	.short	(.L_7 - .L_6)
.L_6:
        /*0004*/ 	.word	0x00000082


	//----- nvinfo : EIATTR_KPARAM_INFO
	.align		4
.L_7:
        /*0008*/ 	.byte	0x04, 0x17
        /*000a*/ 	.short	(.L_9 - .L_8)
.L_8:
        /*000c*/ 	.word	0x00000000
        /*0010*/ 	.short	0x0004
        /*0012*/ 	.short	0x0018
        /*0014*/ 	.byte	0x00, 0xf0, 0x11, 0x00


	//----- nvinfo : EIATTR_KPARAM_INFO
	.align		4
.L_9:
        /*0018*/ 	.byte	0x04, 0x17
        /*001a*/ 	.short	(.L_11 - .L_10)
.L_10:
        /*001c*/ 	.word	0x00000000
        /*0020*/ 	.short	0x0003
        /*0022*/ 	.short	0x0014
        /*0024*/ 	.byte	0x00, 0xf0, 0x11, 0x00


	//----- nvinfo : EIATTR_KPARAM_INFO
	.align		4
.L_11:
        /*0028*/ 	.byte	0x04, 0x17
        /*002a*/ 	.short	(.L_13 - .L_12)
.L_12:
        /*002c*/ 	.word	0x00000000
        /*0030*/ 	.short	0x0002
        /*0032*/ 	.short	0x0010
        /*0034*/ 	.byte	0x00, 0xf0, 0x11, 0x00


	//----- nvinfo : EIATTR_KPARAM_INFO
	.align		4
.L_13:
        /*0038*/ 	.byte	0x04, 0x17
        /*003a*/ 	.short	(.L_15 - .L_14)
.L_14:
        /*003c*/ 	.word	0x00000000
        /*0040*/ 	.short	0x0001
        /*0042*/ 	.short	0x0008
        /*0044*/ 	.byte	0x00, 0xf5, 0x21, 0x00


	//----- nvinfo : EIATTR_KPARAM_INFO
	.align		4
.L_15:
        /*0048*/ 	.byte	0x04, 0x17
        /*004a*/ 	.short	(.L_17 - .L_16)
.L_16:
        /*004c*/ 	.word	0x00000000
        /*0050*/ 	.short	0x0000
        /*0052*/ 	.short	0x0000
        /*0054*/ 	.byte	0x00, 0xf5, 0x21, 0x00


	//----- nvinfo : EIATTR_SPARSE_MMA_MASK
	.align		4
.L_17:
        /*0058*/ 	.byte	0x03, 0x50
        /*005a*/ 	.short	0x0000


	//----- nvinfo : EIATTR_MAXREG_COUNT
	.align		4
        /*005c*/ 	.byte	0x03, 0x1b
        /*005e*/ 	.short	0x00ff


	//----- nvinfo : EIATTR_MERCURY_ISA_VERSION
	.align		4
        /*0060*/ 	.byte	0x03, 0x5f
        /*0062*/ 	.short	0x0101


	//----- nvinfo : EIATTR_VRC_CTA_INIT_COUNT
	.align		4
        /*0064*/ 	.byte	0x02, 0x4a
	.zero		1
	.zero		1


	//----- nvinfo : EIATTR_EXIT_INSTR_OFFSETS
	.align		4
        /*0068*/ 	.byte	0x04, 0x1c
        /*006a*/ 	.short	(.L_19 - .L_18)


	//   ....[0]....
.L_18:
        /*006c*/ 	.word	0x000000c0


	//   ....[1]....
        /*0070*/ 	.word	0x00001230


	//----- nvinfo : EIATTR_CBANK_PARAM_SIZE
	.align		4
.L_19:
        /*0074*/ 	.byte	0x03, 0x19
        /*0076*/ 	.short	0x001c


	//----- nvinfo : EIATTR_PARAM_CBANK
	.align		4
        /*0078*/ 	.byte	0x04, 0x0a
        /*007a*/ 	.short	(.L_21 - .L_20)
	.align		4
.L_20:
        /*007c*/ 	.word	index@(.nv.constant0._Z11blur_kernelPhS_iii)
        /*0080*/ 	.short	0x0380
        /*0082*/ 	.short	0x001c


	//----- nvinfo : EIATTR_SW_WAR
	.align		4
.L_21:
        /*0084*/ 	.byte	0x04, 0x36
        /*0086*/ 	.short	(.L_23 - .L_22)
.L_22:
        /*0088*/ 	.word	0x00000008
.L_23:


//--------------------- .nv.callgraph             --------------------------
	.section	.nv.callgraph,"",@"SHT_CUDA_CALLGRAPH"
	.align	4
	.sectionentsize	8
	.align		4
        /*0000*/ 	.word	0x00000000
	.align		4
        /*0004*/ 	.word	0xffffffff
	.align		4
        /*0008*/ 	.word	0x00000000
	.align		4
        /*000c*/ 	.word	0xfffffffe
	.align		4
        /*0010*/ 	.word	0x00000000
	.align		4
        /*0014*/ 	.word	0xfffffffd
	.align		4
        /*0018*/ 	.word	0x00000000
	.align		4
        /*001c*/ 	.word	0xfffffffc


//--------------------- .text._Z11blur_kernelPhS_iii --------------------------
	.section	.text._Z11blur_kernelPhS_iii,"ax",@progbits
	.align	128
        .global         _Z11blur_kernelPhS_iii
        .type           _Z11blur_kernelPhS_iii,@function
        .size           _Z11blur_kernelPhS_iii,(.L_x_1 - _Z11blur_kernelPhS_iii)
        .other          _Z11blur_kernelPhS_iii,@"STO_CUDA_ENTRY STV_DEFAULT"
_Z11blur_kernelPhS_iii:
.text._Z11blur_kernelPhS_iii:
[----:B------:R-:W-:Y:S01]  /*0000*/  LDC R1, c[0x0][0x37c] ;  /* 0x0000df00ff017b82 */ /* 0x000fe20000000800 */
[----:B------:R-:W0:Y:S07]  /*0010*/  S2R R14, SR_TID.Y ;  /* 0x00000000000e7919 */ /* 0x000e2e0000002200 */
[----:B------:R-:W1:Y:S01]  /*0020*/  LDC R0, c[0x0][0x360] ;  /* 0x0000d800ff007b82 */ /* 0x000e620000000800 */
[----:B------:R-:W1:Y:S07]  /*0030*/  S2R R15, SR_TID.X ;  /* 0x00000000000f7919 */ /* 0x000e6e0000002100 */
[----:B------:R-:W0:Y:S08]  /*0040*/  S2UR UR5, SR_CTAID.Y ;  /* 0x00000000000579c3 */ /* 0x000e300000002600 */
[----:B------:R-:W0:Y:S08]  /*0050*/  LDC R3, c[0x0][0x364] ;  /* 0x0000d900ff037b82 */ /* 0x000e300000000800 */
[----:B------:R-:W1:Y:S08]  /*0060*/  S2UR UR4, SR_CTAID.X ;  /* 0x00000000000479c3 */ /* 0x000e700000002500 */
[----:B------:R-:W2:Y:S01]  /*0070*/  LDC.64 R4, c[0x0][0x390] ;  /* 0x0000e400ff047b82 */ /* 0x000ea20000000a00 */
[----:B0-----:R-:W-:-:S02]  /*0080*/  IMAD R14, R3, UR5, R14 ;  /* 0x00000005030e7c24 */ /* 0x001fc4000f8e020e */
[----:B-1----:R-:W-:-:S03]  /*0090*/  IMAD R15, R0, UR4, R15 ;  /* 0x00000004000f7c24 */ /* 0x002fc6000f8e020f */
[----:B--2---:R-:W-:-:S04]  /*00a0*/  ISETP.GE.AND P0, PT, R14, R5, PT ;  /* 0x000000050e00720c */ /* 0x004fc80003f06270 */
[----:B------:R-:W-:-:S13]  /*00b0*/  ISETP.GE.OR P0, PT, R15, R4, P0 ;  /* 0x000000040f00720c */ /* 0x000fda0000706670 */
[----:B------:R-:W-:Y:S05]  /*00c0*/  @P0 EXIT ;  /* 0x000000000000094d */ /* 0x000fea0003800000 */
[----:B------:R-:W0:Y:S01]  /*00d0*/  LDCU UR6, c[0x0][0x398] ;  /* 0x00007300ff0677ac */ /* 0x000e220008000800 */
[C---:B------:R-:W-:Y:S01]  /*00e0*/  VIADD R7, R15.reuse, 0xfffffffe ;  /* 0xfffffffe0f077836 */ /* 0x040fe20000000000 */
[----:B------:R-:W-:Y:S01]  /*00f0*/  SHF.R.S32.HI R17, RZ, 0x1f, R15 ;  /* 0x0000001fff117819 */ /* 0x000fe2000001140f */
[----:B------:R-:W-:Y:S01]  /*0100*/  VIADD R0, R14, 0xfffffffd ;  /* 0xfffffffd0e007836 */ /* 0x000fe20000000000 */
[----:B------:R-:W1:Y:S01]  /*0110*/  LDCU.64 UR8, c[0x0][0x380] ;  /* 0x00007000ff0877ac */ /* 0x000e620008000a00 */
[----:B------:R-:W-:Y:S01]  /*0120*/  VIADD R3, R15, 0xfffffffd ;  /* 0xfffffffd0f037836 */ /* 0x000fe20000000000 */
[-C--:B------:R-:W-:Y:S01]  /*0130*/  ISETP.GE.AND P1, PT, R7, R4.reuse, PT ;  /* 0x000000040700720c */ /* 0x080fe20003f26270 */
[----:B------:R-:W-:Y:S01]  /*0140*/  IMAD.MOV.U32 R23, RZ, RZ, RZ ;  /* 0x000000ffff177224 */ /* 0x000fe200078e00ff */
[----:B------:R-:W-:Y:S01]  /*0150*/  ISETP.GE.AND P5, PT, R0, R5, PT ;  /* 0x000000050000720c */ /* 0x000fe20003fa6270 */
[----:B------:R-:W2:Y:S01]  /*0160*/  LDCU.64 UR4, c[0x0][0x358] ;  /* 0x00006b00ff0477ac */ /* 0x000ea20008000a00 */
[----:B------:R-:W-:-:S02]  /*0170*/  ISETP.GE.AND P0, PT, R3, R4, PT ;  /* 0x000000040300720c */ /* 0x000fc40003f06270 */
[C---:B------:R-:W-:Y:S02]  /*0180*/  ISETP.GT.AND P2, PT, R15.reuse, 0x1, !P1 ;  /* 0x000000010f00780c */ /* 0x040fe40004f44270 */
[----:B------:R-:W-:Y:S02]  /*0190*/  ISETP.GT.AND P5, PT, R0, -0x1, !P5 ;  /* 0xffffffff0000780c */ /* 0x000fe40006fa4270 */
[----:B------:R-:W-:Y:S01]  /*01a0*/  ISETP.GT.AND P3, PT, R15, 0x2, !P0 ;  /* 0x000000020f00780c */ /* 0x000fe20004764270 */
[----:B0-----:R-:W-:Y:S01]  /*01b0*/  IMAD R2, R5, UR6, R14 ;  /* 0x0000000605027c24 */ /* 0x001fe2000f8e020e */
[----:B------:R-:W-:Y:S02]  /*01c0*/  P2R R29, PR, RZ, 0x4 ;  /* 0x00000004ff1d7803 */ /* 0x000fe40000000000 */
[----:B------:R-:W-:Y:S01]  /*01d0*/  PLOP3.LUT P1, PT, P5, P3, PT, 0x80, 0x8 ;  /* 0x000000000008781c */ /* 0x000fe20002f27070 */
[----:B------:R-:W-:Y:S01]  /*01e0*/  VIADD R3, R2, 0xfffffffd ;  /* 0xfffffffd02037836 */ /* 0x000fe20000000000 */
[----:B------:R-:W-:-:S02]  /*01f0*/  PLOP3.LUT P2, PT, P5, P2, PT, 0x80, 0x8 ;  /* 0x000000000008781c */ /* 0x000fc40002f45070 */
[----:B------:R-:W-:Y:S01]  /*0200*/  P2R R28, PR, RZ, 0x8 ;  /* 0x00000008ff1c7803 */ /* 0x000fe20000000000 */
[----:B------:R-:W-:-:S05]  /*0210*/  IMAD R16, R3, R4, RZ ;  /* 0x0000000403107224 */ /* 0x000fca00078e02ff */
[----:B------:R-:W-:Y:S02]  /*0220*/  SHF.R.S32.HI R0, RZ, 0x1f, R16 ;  /* 0x0000001fff007819 */ /* 0x000fe40000011410 */
[----:B-1----:R-:W-:-:S04]  /*0230*/  IADD3 R20, P0, P3, R16, UR8, R15 ;  /* 0x0000000810147c10 */ /* 0x002fc8000fb1e00f */
[----:B------:R-:W-:-:S05]  /*0240*/  IADD3.X R21, PT, PT, R0, UR9, R17, P0, P3 ;  /* 0x0000000900157c10 */ /* 0x000fca00087e6411 */
[----:B--2---:R-:W2:Y:S04]  /*0250*/  @P1 LDG.E.U8 R23, desc[UR4][R20.64+-0x3] ;  /* 0xfffffd0414171981 */ /* 0x004ea8000c1e1100 */
[----:B------:R-:W2:Y:S01]  /*0260*/  @P2 LDG.E.U8 R18, desc[UR4][R20.64+-0x2] ;  /* 0xfffffe0414122981 */ /* 0x000ea2000c1e1100 */
[----:B------:R-:W-:Y:S02]  /*0270*/  VIADD R3, R2, 0xfffffffe ;  /* 0xfffffffe02037836 */ /* 0x000fe40000000000 */
[--C-:B------:R-:W-:Y:S02]  /*0280*/  IMAD R2, R4, 0x2, R16.reuse ;  /* 0x0000000204027824 */ /* 0x100fe400078e0210 */
[----:B------:R-:W-:Y:S02]  /*0290*/  IMAD R22, R3, R4, RZ ;  /* 0x0000000403167224 */ /* 0x000fe400078e02ff */
[----:B------:R-:W-:-:S02]  /*02a0*/  IMAD.IADD R25, R15, 0x1, R16 ;  /* 0x000000010f197824 */ /* 0x000fc400078e0210 */
[--C-:B------:R-:W-:Y:S01]  /*02b0*/  IMAD R0, R4, 0x2, R22.reuse ;  /* 0x0000000204007824 */ /* 0x100fe200078e0216 */
[----:B------:R-:W-:Y:S01]  /*02c0*/  SHF.R.S32.HI R6, RZ, 0x1f, R22 ;  /* 0x0000001fff067819 */ /* 0x000fe20000011416 */
[----:B------:R-:W-:Y:S01]  /*02d0*/  VIADD R19, R15, 0x1 ;  /* 0x000000010f137836 */ /* 0x000fe20000000000 */
[----:B------:R-:W-:Y:S02]  /*02e0*/  IADD3 R12, P0, P3, R22, UR8, R15 ;  /* 0x00000008160c7c10 */ /* 0x000fe4000fb1e00f */
[----:B------:R-:W-:Y:S02]  /*02f0*/  SHF.R.S32.HI R24, RZ, 0x1f, R0 ;  /* 0x0000001fff187819 */ /* 0x000fe40000011400 */
[----:B------:R-:W-:Y:S02]  /*0300*/  IADD3.X R13, PT, PT, R6, UR9, R17, P0, P3 ;  /* 0x00000009060d7c10 */ /* 0x000fe400087e6411 */
[--C-:B------:R-:W-:Y:S02]  /*0310*/  SHF.R.S32.HI R6, RZ, 0x1f, R2.reuse ;  /* 0x0000001fff067819 */ /* 0x100fe40000011402 */
[----:B------:R-:W-:Y:S01]  /*0320*/  IADD3 R10, P0, P3, R2, UR8, R15 ;  /* 0x00000008020a7c10 */ /* 0x000fe2000fb1e00f */
[----:B------:R-:W-:-:S03]  /*0330*/  IMAD R2, R4, 0x2, R2 ;  /* 0x0000000204027824 */ /* 0x000fc600078e0202 */
[----:B------:R-:W-:Y:S02]  /*0340*/  IADD3.X R11, PT, PT, R6, UR9, R17, P0, P3 ;  /* 0x00000009060b7c10 */ /* 0x000fe400087e6411 */
[----:B------:R-:W-:Y:S01]  /*0350*/  IADD3 R8, P0, P3, R0, UR8, R15 ;  /* 0x0000000800087c10 */ /* 0x000fe2000fb1e00f */
[----:B------:R-:W-:-:S03]  /*0360*/  IMAD R0, R4, 0x2, R0 ;  /* 0x0000000204007824 */ /* 0x000fc600078e0200 */
[----:B------:R-:W-:Y:S02]  /*0370*/  IADD3.X R9, PT, PT, R24, UR9, R17, P0, P3 ;  /* 0x0000000918097c10 */ /* 0x000fe400087e6411 */
[----:B------:R-:W-:Y:S02]  /*0380*/  SHF.R.S32.HI R24, RZ, 0x1f, R2 ;  /* 0x0000001fff187819 */ /* 0x000fe40000011402 */
[----:B------:R-:W-:Y:S02]  /*0390*/  IADD3 R6, P0, P3, R2, UR8, R15 ;  /* 0x0000000802067c10 */ /* 0x000fe4000fb1e00f */
[----:B------:R-:W-:Y:S02]  /*03a0*/  SHF.R.S32.HI R26, RZ, 0x1f, R0 ;  /* 0x0000001fff1a7819 */ /* 0x000fe40000011400 */
[----:B------:R-:W-:Y:S02]  /*03b0*/  IADD3.X R7, PT, PT, R24, UR9, R17, P0, P3 ;  /* 0x0000000918077c10 */ /* 0x000fe400087e6411 */
[----:B------:R-:W-:Y:S01]  /*03c0*/  IADD3 R2, P0, P3, R0, UR8, R15 ;  /* 0x0000000800027c10 */ /* 0x000fe2000fb1e00f */
[----:B------:R-:W-:-:S02]  /*03d0*/  IMAD.MOV.U32 R0, RZ, RZ, RZ ;  /* 0x000000ffff007224 */ /* 0x000fc400078e00ff */
[----:B------:R-:W-:Y:S01]  /*03e0*/  @P1 IMAD.MOV.U32 R0, RZ, RZ, 0x1 ;  /* 0x00000001ff001424 */ /* 0x000fe200078e00ff */
[----:B------:R-:W-:Y:S02]  /*03f0*/  IADD3.X R3, PT, PT, R26, UR9, R17, P0, P3 ;  /* 0x000000091a037c10 */ /* 0x000fe400087e6411 */
[C---:B------:R-:W-:Y:S02]  /*0400*/  ISETP.LT.OR P3, PT, R15.reuse, RZ, !P5 ;  /* 0x000000ff0f00720c */ /* 0x040fe40006f61670 */
[----:B------:R-:W-:-:S11]  /*0410*/  ISETP.LT.OR P0, PT, R15, 0x1, !P5 ;  /* 0x000000010f00780c */ /* 0x000fd60006f01670 */
[C---:B------:R-:W-:Y:S02]  /*0420*/  @!P3 IADD3 R16, P1, PT, R25.reuse, UR8, RZ ;  /* 0x000000081910bc10 */ /* 0x040fe4000ff3e0ff */
[----:B------:R-:W3:Y:S02]  /*0430*/  @!P0 LDG.E.U8 R24, desc[UR4][R20.64+-0x1] ;  /* 0xffffff0414188981 */ /* 0x000ee4000c1e1100 */
[----:B------:R-:W-:Y:S02]  /*0440*/  @!P3 LEA.HI.X.SX32 R17, R25, UR9, 0x1, P1 ;  /* 0x000000091911bc11 */ /* 0x000fe400088f0eff */
[----:B------:R-:W-:Y:S01]  /*0450*/  ISETP.GE.AND P1, PT, R19, R4, PT ;  /* 0x000000041300720c */ /* 0x000fe20003f26270 */
[----:B------:R-:W-:Y:S02]  /*0460*/  @P2 VIADD R0, R0, 0x1 ;  /* 0x0000000100002836 */ /* 0x000fe40000000000 */
[----:B------:R-:W4:Y:S01]  /*0470*/  @!P3 LDG.E.U8 R16, desc[UR4][R16.64] ;  /* 0x000000041010b981 */ /* 0x000f22000c1e1100 */
[----:B------:R-:W-:Y:S01]  /*0480*/  ISETP.GT.AND P1, PT, R15, -0x2, !P1 ;  /* 0xfffffffe0f00780c */ /* 0x000fe20004f24270 */
[----:B--2---:R-:W-:-:S03]  /*0490*/  @P2 IMAD.IADD R23, R23, 0x1, R18 ;  /* 0x0000000117172824 */ /* 0x004fc600078e0212 */
[----:B------:R-:W-:-:S13]  /*04a0*/  PLOP3.LUT P2, PT, P5, P1, PT, 0x80, 0x8 ;  /* 0x000000000008781c */ /* 0x000fda0002f43070 */
[----:B------:R-:W2:Y:S01]  /*04b0*/  @P2 LDG.E.U8 R18, desc[UR4][R20.64+0x1] ;  /* 0x0000010414122981 */ /* 0x000ea2000c1e1100 */
[----:B------:R-:W-:Y:S02]  /*04c0*/  VIADD R26, R14, 0xffffffff ;  /* 0xffffffff0e1a7836 */ /* 0x000fe40000000000 */
[----:B------:R-:W-:Y:S02]  /*04d0*/  @!P0 VIADD R0, R0, 0x1 ;  /* 0x0000000100008836 */ /* 0x000fe40000000000 */
[----:B------:R-:W-:Y:S02]  /*04e0*/  IMAD R25, R4, 0x2, R25 ;  /* 0x0000000204197824 */ /* 0x000fe400078e0219 */
[----:B------:R-:W-:-:S04]  /*04f0*/  @!P3 VIADD R0, R0, 0x1 ;  /* 0x000000010000b836 */ /* 0x000fc80000000000 */
[----:B------:R-:W-:Y:S02]  /*0500*/  @P2 VIADD R0, R0, 0x1 ;  /* 0x0000000100002836 */ /* 0x000fe40000000000 */
[----:B---3--:R-:W-:Y:S01]  /*0510*/  @!P0 IMAD.IADD R23, R23, 0x1, R24 ;  /* 0x0000000117178824 */ /* 0x008fe200078e0218 */
[----:B------:R-:W-:-:S04]  /*0520*/  ISETP.GE.AND P0, PT, R26, R5, PT ;  /* 0x000000051a00720c */ /* 0x000fc80003f06270 */
[----:B------:R-:W-:-:S04]  /*0530*/  ISETP.GT.AND P0, PT, R26, -0x1, !P0 ;  /* 0xffffffff1a00780c */ /* 0x000fc80004704270 */
[----:B------:R-:W-:Y:S01]  /*0540*/  ISETP.LT.OR P4, PT, R15, RZ, !P0 ;  /* 0x000000ff0f00720c */ /* 0x000fe20004781670 */
[----:B----4-:R-:W-:Y:S02]  /*0550*/  @!P3 IMAD.IADD R23, R23, 0x1, R16 ;  /* 0x000000011717b824 */ /* 0x010fe400078e0210 */
[C---:B------:R-:W-:Y:S01]  /*0560*/  VIADD R16, R14.reuse, 0x1 ;  /* 0x000000010e107836 */ /* 0x040fe20000000000 */
[----:B------:R-:W-:Y:S01]  /*0570*/  P2R R33, PR, RZ, 0x1 ;  /* 0x00000001ff217803 */ /* 0x000fe20000000000 */
[----:B------:R-:W-:Y:S02]  /*0580*/  VIADD R24, R14, 0xfffffffe ;  /* 0xfffffffe0e187836 */ /* 0x000fe40000000000 */
[C---:B------:R-:W-:Y:S02]  /*0590*/  IMAD.IADD R35, R15.reuse, 0x1, R22 ;  /* 0x000000010f237824 */ /* 0x040fe400078e0216 */
[----:B------:R-:W-:Y:S01]  /*05a0*/  VIADD R27, R15, 0x2 ;  /* 0x000000020f1b7836 */ /* 0x000fe20000000000 */
[----:B------:R-:W-:Y:S01]  /*05b0*/  P2R R31, PR, RZ, 0x2 ;  /* 0x00000002ff1f7803 */ /* 0x000fe20000000000 */
[----:B--2---:R-:W-:-:S02]  /*05c0*/  @P2 IMAD.IADD R23, R23, 0x1, R18 ;  /* 0x0000000117172824 */ /* 0x004fc400078e0212 */
[----:B------:R-:W-:-:S04]  /*05d0*/  @!P4 IADD3 R18, P2, PT, R25, UR8, RZ ;  /* 0x000000081912cc10 */ /* 0x000fc8000ff5e0ff */
[----:B------:R-:W-:Y:S02]  /*05e0*/  @!P4 LEA.HI.X.SX32 R19, R25, UR9, 0x1, P2 ;  /* 0x000000091913cc11 */ /* 0x000fe400090f0eff */
[----:B------:R-:W-:-:S04]  /*05f0*/  ISETP.GE.AND P2, PT, R16, R5, PT ;  /* 0x000000051000720c */ /* 0x000fc80003f46270 */
[----:B------:R-:W-:-:S04]  /*0600*/  ISETP.GT.AND P2, PT, R16, -0x1, !P2 ;  /* 0xffffffff1000780c */ /* 0x000fc80005744270 */
[----:B------:R-:W-:Y:S01]  /*0610*/  ISETP.LT.OR P0, PT, R15, RZ, !P2 ;  /* 0x000000ff0f00720c */ /* 0x000fe20005701670 */
[----:B------:R-:W-:-:S12]  /*0620*/  IMAD R25, R4, 0x2, R25 ;  /* 0x0000000204197824 */ /* 0x000fd800078e0219 */
[----:B------:R-:W-:-:S04]  /*0630*/  @!P0 IADD3 R16, P3, PT, R25, UR8, RZ ;  /* 0x0000000819108c10 */ /* 0x000fc8000ff7e0ff */
[----:B------:R-:W-:Y:S02]  /*0640*/  @!P0 LEA.HI.X.SX32 R17, R25, UR9, 0x1, P3 ;  /* 0x0000000919118c11 */ /* 0x000fe400098f0eff */
[----:B------:R-:W-:-:S04]  /*0650*/  ISETP.GE.AND P3, PT, R24, R5, PT ;  /* 0x000000051800720c */ /* 0x000fc80003f66270 */
[----:B------:R-:W-:-:S04]  /*0660*/  ISETP.GT.AND P3, PT, R24, -0x1, !P3 ;  /* 0xffffffff1800780c */ /* 0x000fc80005f64270 */
[----:B------:R-:W-:-:S13]  /*0670*/  ISETP.LT.OR P0, PT, R15, RZ, !P3 ;  /* 0x000000ff0f00720c */ /* 0x000fda0005f01670 */
[----:B------:R-:W-:-:S04]  /*0680*/  @!P0 IADD3 R24, P4, PT, R35, UR8, RZ ;  /* 0x0000000823188c10 */ /* 0x000fc8000ff9e0ff */
[----:B------:R-:W-:Y:S02]  /*0690*/  @!P0 LEA.HI.X.SX32 R25, R35, UR9, 0x1, P4 ;  /* 0x0000000923198c11 */ /* 0x000fe4000a0f0eff */
[----:B------:R-:W-:Y:S02]  /*06a0*/  ISETP.GE.AND P4, PT, R27, R4, PT ;  /* 0x000000041b00720c */ /* 0x000fe40003f86270 */
[----:B------:R-:W-:Y:S01]  /*06b0*/  P2R R32, PR, RZ, 0x4 ;  /* 0x00000004ff207803 */ /* 0x000fe20000000000 */
[----:B------:R-:W-:Y:S01]  /*06c0*/  IMAD R35, R4, 0x2, R35 ;  /* 0x0000000204237824 */ /* 0x000fe200078e0223 */
[----:B------:R-:W-:Y:S01]  /*06d0*/  ISETP.GT.AND P4, PT, R15, -0x3, !P4 ;  /* 0xfffffffd0f00780c */ /* 0x000fe20006784270 */
[----:B------:R-:W-:Y:S01]  /*06e0*/  VIADD R36, R14, 0x2 ;  /* 0x000000020e247836 */ /* 0x000fe20000000000 */
[----:B------:R-:W-:Y:S01]  /*06f0*/  P2R R34, PR, RZ, 0x8 ;  /* 0x00000008ff227803 */ /* 0x000fe20000000000 */
[----:B------:R-:W2:Y:S01]  /*0700*/  @!P0 LDG.E.U8 R24, desc[UR4][R24.64] ;  /* 0x0000000418188981 */ /* 0x000ea2000c1e1100 */
[----:B------:R-:W-:-:S13]  /*0710*/  PLOP3.LUT P1, PT, P5, P4, PT, 0x80, 0x8 ;  /* 0x000000000008781c */ /* 0x000fda0002f29070 */
[----:B------:R0:W3:Y:S01]  /*0720*/  @P1 LDG.E.U8 R22, desc[UR4][R20.64+0x2] ;  /* 0x0000020414161981 */ /* 0x0000e2000c1e1100 */
[C---:B------:R-:W-:Y:S02]  /*0730*/  ISETP.GE.AND P5, PT, R14.reuse, R5, PT ;  /* 0x000000050e00720c */ /* 0x040fe40003fa6270 */
[----:B------:R-:W-:Y:S02]  /*0740*/  ISETP.NE.AND P2, PT, R29, RZ, PT ;  /* 0x000000ff1d00720c */ /* 0x000fe40003f45270 */
[----:B------:R-:W-:Y:S02]  /*0750*/  ISETP.GT.AND P5, PT, R14, -0x1, !P5 ;  /* 0xffffffff0e00780c */ /* 0x000fe40006fa4270 */
[----:B------:R-:W-:Y:S02]  /*0760*/  P2R R30, PR, RZ, 0x4 ;  /* 0x00000004ff1e7803 */ /* 0x000fe40000000000 */
[----:B------:R-:W-:-:S13]  /*0770*/  ISETP.LT.OR P2, PT, R15, RZ, !P5 ;  /* 0x000000ff0f00720c */ /* 0x000fda0006f41670 */
[----:B------:R-:W-:-:S04]  /*0780*/  @!P2 IADD3 R26, P6, PT, R35, UR8, RZ ;  /* 0x00000008231aac10 */ /* 0x000fc8000ffde0ff */
[----:B------:R-:W-:Y:S02]  /*0790*/  @!P2 LEA.HI.X.SX32 R27, R35, UR9, 0x1, P6 ;  /* 0x00000009231bac11 */ /* 0x000fe4000b0f0eff */
[----:B------:R-:W-:-:S04]  /*07a0*/  ISETP.GE.AND P6, PT, R36, R5, PT ;  /* 0x000000052400720c */ /* 0x000fc80003fc6270 */
[----:B------:R-:W-:-:S04]  /*07b0*/  ISETP.GT.AND P6, PT, R36, -0x1, !P6 ;  /* 0xffffffff2400780c */ /* 0x000fc800077c4270 */
[----:B------:R-:W-:Y:S01]  /*07c0*/  ISETP.LT.OR P3, PT, R15, RZ, !P6 ;  /* 0x000000ff0f00720c */ /* 0x000fe20007761670 */
[----:B------:R-:W-:Y:S01]  /*07d0*/  IMAD R37, R4, 0x2, R35 ;  /* 0x0000000204257824 */ /* 0x000fe200078e0223 */
[----:B------:R-:W-:Y:S02]  /*07e0*/  P2R R35, PR, RZ, 0x40 ;  /* 0x00000040ff237803 */ /* 0x000fe40000000000 */
[----:B------:R-:W-:Y:S02]  /*07f0*/  P2R R36, PR, RZ, 0x8 ;  /* 0x00000008ff247803 */ /* 0x000fe40000000000 */
[----:B------:R-:W-:-:S07]  /*0800*/  ISETP.NE.AND P6, PT, R28, RZ, PT ;  /* 0x000000ff1c00720c */ /* 0x000fce0003fc5270 */
[----:B0-----:R-:W-:-:S04]  /*0810*/  @!P3 IADD3 R20, P2, PT, R37, UR8, RZ ;  /* 0x000000082514bc10 */ /* 0x001fc8000ff5e0ff */
[----:B------:R-:W-:Y:S01]  /*0820*/  @!P3 LEA.HI.X.SX32 R21, R37, UR9, 0x1, P2 ;  /* 0x000000092515bc11 */ /* 0x000fe200090f0eff */
[----:B------:R-:W-:Y:S01]  /*0830*/  @P1 VIADD R0, R0, 0x1 ;  /* 0x0000000100001836 */ /* 0x000fe20000000000 */
[----:B------:R-:W-:Y:S01]  /*0840*/  ISETP.NE.AND P3, PT, R34, RZ, PT ;  /* 0x000000ff2200720c */ /* 0x000fe20003f65270 */
[----:B------:R-:W0:Y:S01]  /*0850*/  LDCU.64 UR8, c[0x0][0x388] ;  /* 0x00007100ff0877ac */ /* 0x000e220008000a00 */
[----:B---3--:R-:W-:Y:S02]  /*0860*/  @P1 IMAD.IADD R23, R23, 0x1, R22 ;  /* 0x0000000117171824 */ /* 0x008fe400078e0216 */
[----:B------:R-:W-:-:S13]  /*0870*/  PLOP3.LUT P1, PT, P3, P6, PT, 0x80, 0x8 ;  /* 0x000000000008781c */ /* 0x000fda0001f2d070 */
[----:B------:R-:W3:Y:S01]  /*0880*/  @P1 LDG.E.U8 R22, desc[UR4][R12.64+-0x3] ;  /* 0xfffffd040c161981 */ /* 0x000ee2000c1e1100 */
[----:B------:R-:W-:Y:S01]  /*0890*/  ISETP.NE.AND P2, PT, R30, RZ, PT ;  /* 0x000000ff1e00720c */ /* 0x000fe20003f45270 */
[----:B------:R-:W-:Y:S02]  /*08a0*/  @P1 VIADD R0, R0, 0x1 ;  /* 0x0000000100001836 */ /* 0x000fe40000000000 */
[----:B---3--:R-:W-:Y:S01]  /*08b0*/  @P1 IMAD.IADD R23, R23, 0x1, R22 ;  /* 0x0000000117171824 */ /* 0x008fe200078e0216 */
[----:B------:R-:W-:-:S13]  /*08c0*/  PLOP3.LUT P1, PT, P3, P2, PT, 0x80, 0x8 ;  /* 0x000000000008781c */ /* 0x000fda0001f25070 */
[----:B------:R-:W3:Y:S01]  /*08d0*/  @P1 LDG.E.U8 R22, desc[UR4][R12.64+-0x2] ;  /* 0xfffffe040c161981 */ /* 0x000ee2000c1e1100 */
[----:B------:R-:W-:Y:S02]  /*08e0*/  @P1 VIADD R0, R0, 0x1 ;  /* 0x0000000100001836 */ /* 0x000fe40000000000 */
[----:B---3--:R-:W-:Y:S01]  /*08f0*/  @P1 IMAD.IADD R23, R23, 0x1, R22 ;  /* 0x0000000117171824 */ /* 0x008fe200078e0216 */
[----:B------:R-:W-:-:S13]  /*0900*/  ISETP.LT.OR P1, PT, R15, 0x1, !P3 ;  /* 0x000000010f00780c */ /* 0x000fda0005f21670 */
[----:B------:R-:W3:Y:S01]  /*0910*/  @!P1 LDG.E.U8 R22, desc[UR4][R12.64+-0x1] ;  /* 0xffffff040c169981 */ /* 0x000ee2000c1e1100 */
[----:B------:R-:W-:-:S04]  /*0920*/  @!P1 VIADD R0, R0, 0x1 ;  /* 0x0000000100009836 */ /* 0x000fc80000000000 */
[----:B------:R-:W-:Y:S02]  /*0930*/  @!P0 VIADD R0, R0, 0x1 ;  /* 0x0000000100008836 */ /* 0x000fe40000000000 */
[----:B---3--:R-:W-:Y:S01]  /*0940*/  @!P1 IMAD.IADD R23, R23, 0x1, R22 ;  /* 0x0000000117179824 */ /* 0x008fe200078e0216 */
[----:B------:R-:W-:-:S03]  /*0950*/  ISETP.NE.AND P1, PT, R31, RZ, PT ;  /* 0x000000ff1f00720c */ /* 0x000fc60003f25270 */
[----:B--2---:R-:W-:Y:S01]  /*0960*/  @!P0 IMAD.IADD R23, R23, 0x1, R24 ;  /* 0x0000000117178824 */ /* 0x004fe200078e0218 */
[----:B------:R-:W-:-:S13]  /*0970*/  PLOP3.LUT P0, PT, P3, P1, PT, 0x80, 0x8 ;  /* 0x000000000008781c */ /* 0x000fda0001f03070 */
[----:B------:R-:W2:Y:S01]  /*0980*/  @P0 LDG.E.U8 R22, desc[UR4][R12.64+0x1] ;  /* 0x000001040c160981 */ /* 0x000ea2000c1e1100 */
[----:B------:R-:W-:Y:S01]  /*0990*/  PLOP3.LUT P3, PT, P3, P4, PT, 0x80, 0x8 ;  /* 0x000000000008781c */ /* 0x000fe20001f69070 */
[----:B------:R-:W-:Y:S02]  /*09a0*/  @P0 VIADD R0, R0, 0x1 ;  /* 0x0000000100000836 */ /* 0x000fe40000000000 */
[----:B--2---:R-:W-:-:S10]  /*09b0*/  @P0 IMAD.IADD R23, R23, 0x1, R22 ;  /* 0x0000000117170824 */ /* 0x004fd400078e0216 */
[----:B------:R-:W2:Y:S01]  /*09c0*/  @P3 LDG.E.U8 R22, desc[UR4][R12.64+0x2] ;  /* 0x000002040c163981 */ /* 0x000ea2000c1e1100 */
[----:B------:R-:W-:Y:S01]  /*09d0*/  ISETP.NE.AND P0, PT, R33, RZ, PT ;  /* 0x000000ff2100720c */ /* 0x000fe20003f05270 */
[----:B------:R-:W-:Y:S02]  /*09e0*/  @P3 VIADD R0, R0, 0x1 ;  /* 0x0000000100003836 */ /* 0x000fe40000000000 */
[----:B--2---:R-:W-:Y:S01]  /*09f0*/  @P3 IMAD.IADD R23, R23, 0x1, R22 ;  /* 0x0000000117173824 */ /* 0x004fe200078e0216 */
[----:B------:R-:W-:-:S13]  /*0a00*/  PLOP3.LUT P3, PT, P0, P6, PT, 0x80, 0x8 ;  /* 0x000000000008781c */ /* 0x000fda000076d070 */
[----:B------:R-:W2:Y:S01]  /*0a10*/  @P3 LDG.E.U8 R22, desc[UR4][R10.64+-0x3] ;  /* 0xfffffd040a163981 */ /* 0x000ea2000c1e1100 */
[----:B------:R-:W-:Y:S02]  /*0a20*/  @P3 VIADD R0, R0, 0x1 ;  /* 0x0000000100003836 */ /* 0x000fe40000000000 */
[----:B--2---:R-:W-:Y:S01]  /*0a30*/  @P3 IMAD.IADD R23, R23, 0x1, R22 ;  /* 0x0000000117173824 */ /* 0x004fe200078e0216 */
[----:B------:R-:W-:-:S13]  /*0a40*/  PLOP3.LUT P3, PT, P0, P2, PT, 0x80, 0x8 ;  /* 0x000000000008781c */ /* 0x000fda0000765070 */
[----:B------:R-:W2:Y:S01]  /*0a50*/  @P3 LDG.E.U8 R22, desc[UR4][R10.64+-0x2] ;  /* 0xfffffe040a163981 */ /* 0x000ea2000c1e1100 */
[----:B------:R-:W-:Y:S02]  /*0a60*/  @P3 VIADD R0, R0, 0x1 ;  /* 0x0000000100003836 */ /* 0x000fe40000000000 */
[----:B--2---:R-:W-:Y:S01]  /*0a70*/  @P3 IMAD.IADD R23, R23, 0x1, R22 ;  /* 0x0000000117173824 */ /* 0x004fe200078e0216 */
[----:B------:R-:W-:-:S13]  /*0a80*/  ISETP.LT.OR P3, PT, R15, 0x1, !P0 ;  /* 0x000000010f00780c */ /* 0x000fda0004761670 */
[----:B------:R-:W2:Y:S01]  /*0a90*/  @!P3 LDG.E.U8 R12, desc[UR4][R10.64+-0x1] ;  /* 0xffffff040a0cb981 */ /* 0x000ea2000c1e1100 */
[----:B------:R-:W-:Y:S02]  /*0aa0*/  @!P3 VIADD R0, R0, 0x1 ;  /* 0x000000010000b836 */ /* 0x000fe40000000000 */
[----:B--2---:R-:W-:Y:S01]  /*0ab0*/  @!P3 IMAD.IADD R23, R23, 0x1, R12 ;  /* 0x000000011717b824 */ /* 0x004fe200078e020c */
[----:B------:R-:W-:-:S13]  /*0ac0*/  ISETP.LT.OR P3, PT, R15, RZ, !P0 ;  /* 0x000000ff0f00720c */ /* 0x000fda0004761670 */
[----:B------:R-:W2:Y:S01]  /*0ad0*/  @!P3 LDG.E.U8 R18, desc[UR4][R18.64] ;  /* 0x000000041212b981 */ /* 0x000ea2000c1e1100 */
[----:B------:R-:W-:Y:S02]  /*0ae0*/  @!P3 VIADD R0, R0, 0x1 ;  /* 0x000000010000b836 */ /* 0x000fe40000000000 */
[----:B--2---:R-:W-:Y:S01]  /*0af0*/  @!P3 IMAD.IADD R23, R23, 0x1, R18 ;  /* 0x000000011717b824 */ /* 0x004fe200078e0212 */
[----:B------:R-:W-:-:S13]  /*0b00*/  PLOP3.LUT P3, PT, P0, P1, PT, 0x80, 0x8 ;  /* 0x000000000008781c */ /* 0x000fda0000763070 */
[----:B------:R-:W2:Y:S01]  /*0b10*/  @P3 LDG.E.U8 R12, desc[UR4][R10.64+0x1] ;  /* 0x000001040a0c3981 */ /* 0x000ea2000c1e1100 */
[----:B------:R-:W-:Y:S01]  /*0b20*/  PLOP3.LUT P0, PT, P0, P4, PT, 0x80, 0x8 ;  /* 0x000000000008781c */ /* 0x000fe20000709070 */
[----:B------:R-:W-:Y:S02]  /*0b30*/  @P3 VIADD R0, R0, 0x1 ;  /* 0x0000000100003836 */ /* 0x000fe40000000000 */
[----:B--2---:R-:W-:-:S10]  /*0b40*/  @P3 IMAD.IADD R23, R23, 0x1, R12 ;  /* 0x0000000117173824 */ /* 0x004fd400078e020c */
[----:B------:R-:W2:Y:S01]  /*0b50*/  @P0 LDG.E.U8 R12, desc[UR4][R10.64+0x2] ;  /* 0x000002040a0c0981 */ /* 0x000ea2000c1e1100 */
[----:B------:R-:W-:Y:S02]  /*0b60*/  @P0 VIADD R0, R0, 0x1 ;  /* 0x0000000100000836 */ /* 0x000fe40000000000 */
[----:B--2---:R-:W-:Y:S01]  /*0b70*/  @P0 IMAD.IADD R23, R23, 0x1, R12 ;  /* 0x0000000117170824 */ /* 0x004fe200078e020c */
[----:B------:R-:W-:-:S13]  /*0b80*/  PLOP3.LUT P0, PT, P5, P6, PT, 0x80, 0x8 ;  /* 0x000000000008781c */ /* 0x000fda0002f0d070 */
        /* <DEDUP_REMOVED lines=18> */
[----:B------:R-:W-:Y:S02]  /*0cb0*/  PLOP3.LUT P5, PT, P5, P4, PT, 0x80, 0x8 ;  /* 0x000000000008781c */ /* 0x000fe40002fa9070 */
[----:B------:R-:W-:Y:S01]  /*0cc0*/  ISETP.NE.AND P2, PT, R32, RZ, PT ;  /* 0x000000ff2000720c */ /* 0x000fe20003f45270 */
[----:B------:R-:W-:Y:S02]  /*0cd0*/  @P0 VIADD R0, R0, 0x1 ;  /* 0x0000000100000836 */ /* 0x000fe40000000000 */
[----:B--2---:R-:W-:-:S08]  /*0ce0*/  @P0 IMAD.IADD R23, R23, 0x1, R10 ;  /* 0x0000000117170824 */ /* 0x004fd000078e020a */
        /* <DEDUP_REMOVED lines=21> */
[----:B------:R-:W-:Y:S01]  /*0e40*/  @P0 VIADD R0, R0, 0x1 ;  /* 0x0000000100000836 */ /* 0x000fe20000000000 */
[----:B------:R-:W-:Y:S02]  /*0e50*/  ISETP.NE.AND P6, PT, R35, RZ, PT ;  /* 0x000000ff2300720c */ /* 0x000fe40003fc5270 */
[----:B------:R-:W-:Y:S02]  /*0e60*/  PLOP3.LUT P2, PT, P2, P4, PT, 0x80, 0x8 ;  /* 0x000000000008781c */ /* 0x000fe40001749070 */
[----:B------:R-:W-:Y:S02]  /*0e70*/  PLOP3.LUT P3, PT, P6, P3, PT, 0x80, 0x8 ;  /* 0x000000000008781c */ /* 0x000fe40003767070 */
[----:B------:R-:W-:Y:S02]  /*0e80*/  PLOP3.LUT P1, PT, P6, P1, PT, 0x80, 0x8 ;  /* 0x000000000008781c */ /* 0x000fe40003723070 */
[----:B------:R-:W-:-:S02]  /*0e90*/  PLOP3.LUT P4, PT, P6, P4, PT, 0x80, 0x8 ;  /* 0x000000000008781c */ /* 0x000fc40003789070 */
[----:B------:R-:W-:-:S07]  /*0ea0*/  ISETP.NE.AND P5, PT, R36, RZ, PT ;  /* 0x000000ff2400720c */ /* 0x000fce0003fa5270 */
[----:B------:R-:W3:Y:S04]  /*0eb0*/  @P3 LDG.E.U8 R12, desc[UR4][R2.64+-0x2] ;  /* 0xfffffe04020c3981 */ /* 0x000ee8000c1e1100 */
[----:B------:R-:W4:Y:S04]  /*0ec0*/  @P1 LDG.E.U8 R18, desc[UR4][R2.64+0x1] ;  /* 0x0000010402121981 */ /* 0x000f28000c1e1100 */
[----:B------:R-:W5:Y:S04]  /*0ed0*/  @!P5 LDG.E.U8 R20, desc[UR4][R20.64] ;  /* 0x000000041414d981 */ /* 0x000f68000c1e1100 */
[----:B------:R-:W4:Y:S01]  /*0ee0*/  @P4 LDG.E.U8 R22, desc[UR4][R2.64+0x2] ;  /* 0x0000020402164981 */ /* 0x000f22000c1e1100 */
[----:B------:R-:W-:-:S02]  /*0ef0*/  @P2 VIADD R0, R0, 0x1 ;  /* 0x0000000100002836 */ /* 0x000fc40000000000 */
[----:B--2---:R-:W-:Y:S01]  /*0f00*/  @P0 IMAD.IADD R23, R23, 0x1, R8 ;  /* 0x0000000117170824 */ /* 0x004fe200078e0208 */
[----:B------:R-:W-:Y:S01]  /*0f10*/  ISETP.NE.AND P0, PT, R28, RZ, PT ;  /* 0x000000ff1c00720c */ /* 0x000fe20003f05270 */
[----:B------:R1:W2:Y:S03]  /*0f20*/  @P2 LDG.E.U8 R8, desc[UR4][R6.64+0x2] ;  /* 0x0000020406082981 */ /* 0x0002a6000c1e1100 */
[----:B------:R-:W-:Y:S02]  /*0f30*/  PLOP3.LUT P0, PT, P6, P0, PT, 0x80, 0x8 ;  /* 0x000000000008781c */ /* 0x000fe40003701070 */
[----:B------:R-:W-:-:S11]  /*0f40*/  ISETP.LT.OR P6, PT, R15, 0x1, !P6 ;  /* 0x000000010f00780c */ /* 0x000fd600077c1670 */
[----:B------:R-:W3:Y:S04]  /*0f50*/  @P0 LDG.E.U8 R10, desc[UR4][R2.64+-0x3] ;  /* 0xfffffd04020a0981 */ /* 0x000ee8000c1e1100 */
[----:B------:R0:W5:Y:S01]  /*0f60*/  @!P6 LDG.E.U8 R16, desc[UR4][R2.64+-0x1] ;  /* 0xffffff040210e981 */ /* 0x000162000c1e1100 */
[----:B------:R-:W-:-:S04]  /*0f70*/  @P0 VIADD R0, R0, 0x1 ;  /* 0x0000000100000836 */ /* 0x000fc80000000000 */
[----:B------:R-:W-:-:S04]  /*0f80*/  @P3 VIADD R0, R0, 0x1 ;  /* 0x0000000100003836 */ /* 0x000fc80000000000 */
[----:B------:R-:W-:-:S04]  /*0f90*/  @!P6 VIADD R0, R0, 0x1 ;  /* 0x000000010000e836 */ /* 0x000fc80000000000 */
[----:B------:R-:W-:-:S04]  /*0fa0*/  @!P5 VIADD R0, R0, 0x1 ;  /* 0x000000010000d836 */ /* 0x000fc80000000000 */
[----:B------:R-:W-:-:S04]  /*0fb0*/  @P1 VIADD R0, R0, 0x1 ;  /* 0x0000000100001836 */ /* 0x000fc80000000000 */
[----:B------:R-:W-:-:S05]  /*0fc0*/  @P4 VIADD R0, R0, 0x1 ;  /* 0x0000000100004836 */ /* 0x000fca0000000000 */
[----:B-1----:R-:W-:-:S04]  /*0fd0*/  IABS R7, R0 ;  /* 0x0000000000077213 */ /* 0x002fc80000000000 */
[----:B------:R-:W1:Y:S08]  /*0fe0*/  I2F.RP R6, R7 ;  /* 0x0000000700067306 */ /* 0x000e700000209400 */
[----:B-1----:R-:W0:Y:S02]  /*0ff0*/  MUFU.RCP R6, R6 ;  /* 0x0000000600067308 */ /* 0x002e240000001000 */
[----:B0-----:R-:W-:-:S06]  /*1000*/  VIADD R2, R6, 0xffffffe ;  /* 0x0ffffffe06027836 */ /* 0x001fcc0000000000 */
[----:B------:R0:W1:Y:S02]  /*1010*/  F2I.FTZ.U32.TRUNC.NTZ R3, R2 ;  /* 0x0000000200037305 */ /* 0x000064000021f000 */
[----:B0-----:R-:W-:Y:S02]  /*1020*/  IMAD.MOV.U32 R2, RZ, RZ, RZ ;  /* 0x000000ffff027224 */ /* 0x001fe400078e00ff */
[-C--:B------:R-:W-:Y:S02]  /*1030*/  IMAD R14, R14, R4.reuse, R15 ;  /* 0x000000040e0e7224 */ /* 0x080fe400078e020f */
[----:B------:R-:W-:-:S04]  /*1040*/  IMAD R5, R5, R4, RZ ;  /* 0x0000000405057224 */ /* 0x000fc800078e02ff */
[----:B------:R-:W-:Y:S02]  /*1050*/  IMAD R14, R5, UR6, R14 ;  /* 0x00000006050e7c24 */ /* 0x000fe4000f8e020e */
[----:B--2---:R-:W-:-:S04]  /*1060*/  @P2 IMAD.IADD R23, R23, 0x1, R8 ;  /* 0x0000000117172824 */ /* 0x004fc800078e0208 */
[----:B---3--:R-:W-:-:S04]  /*1070*/  @P0 IMAD.IADD R23, R23, 0x1, R10 ;  /* 0x0000000117170824 */ /* 0x008fc800078e020a */
[----:B------:R-:W-:-:S04]  /*1080*/  @P3 IMAD.IADD R23, R23, 0x1, R12 ;  /* 0x0000000117173824 */ /* 0x000fc800078e020c */
[----:B-----5:R-:W-:-:S04]  /*1090*/  @!P6 IMAD.IADD R23, R23, 0x1, R16 ;  /* 0x000000011717e824 */ /* 0x020fc800078e0210 */
[----:B------:R-:W-:Y:S02]  /*10a0*/  @!P5 IMAD.IADD R23, R23, 0x1, R20 ;  /* 0x000000011717d824 */ /* 0x000fe400078e0214 */
[--C-:B-1----:R-:W-:Y:S02]  /*10b0*/  IMAD.MOV R8, RZ, RZ, -R3.reuse ;  /* 0x000000ffff087224 */ /* 0x102fe400078e0a03 */
[----:B----4-:R-:W-:Y:S02]  /*10c0*/  @P1 IMAD.IADD R23, R23, 0x1, R18 ;  /* 0x0000000117171824 */ /* 0x010fe400078e0212 */
[----:B------:R-:W-:Y:S02]  /*10d0*/  IMAD R9, R8, R7, RZ ;  /* 0x0000000708097224 */ /* 0x000fe400078e02ff */
[----:B------:R-:W-:Y:S01]  /*10e0*/  @P4 IMAD.IADD R23, R23, 0x1, R22 ;  /* 0x0000000117174824 */ /* 0x000fe200078e0216 */
[----:B------:R-:W-:Y:S01]  /*10f0*/  IABS R10, R0 ;  /* 0x00000000000a7213 */ /* 0x000fe20000000000 */
[----:B------:R-:W-:-:S03]  /*1100*/  IMAD.HI.U32 R2, R3, R9, R2 ;  /* 0x0000000903027227 */ /* 0x000fc600078e0002 */
[----:B------:R-:W-:Y:S01]  /*1110*/  IABS R6, R23 ;  /* 0x0000001700067213 */ /* 0x000fe20000000000 */
[----:B------:R-:W-:-:S04]  /*1120*/  IMAD.MOV R8, RZ, RZ, -R10 ;  /* 0x000000ffff087224 */ /* 0x000fc800078e0a0a */
[----:B------:R-:W-:-:S04]  /*1130*/  IMAD.HI.U32 R3, R2, R6, RZ ;  /* 0x0000000602037227 */ /* 0x000fc800078e00ff */
[----:B------:R-:W-:-:S05]  /*1140*/  IMAD R2, R3, R8, R6 ;  /* 0x0000000803027224 */ /* 0x000fca00078e0206 */
[----:B------:R-:W-:Y:S02]  /*1150*/  ISETP.GT.U32.AND P1, PT, R7, R2, PT ;  /* 0x000000020700720c */ /* 0x000fe40003f24070 */
[----:B------:R-:W-:-:S11]  /*1160*/  LOP3.LUT R23, R23, R0, RZ, 0x3c, !PT ;  /* 0x0000000017177212 */ /* 0x000fd600078e3cff */
[----:B------:R-:W-:-:S05]  /*1170*/  @!P1 IMAD.IADD R2, R2, 0x1, -R7 ;  /* 0x0000000102029824 */ /* 0x000fca00078e0a07 */
[----:B------:R-:W-:Y:S01]  /*1180*/  ISETP.GE.U32.AND P0, PT, R2, R7, PT ;  /* 0x000000070200720c */ /* 0x000fe20003f06070 */
[----:B------:R-:W-:Y:S01]  /*1190*/  @!P1 VIADD R3, R3, 0x1 ;  /* 0x0000000103039836 */ /* 0x000fe20000000000 */
[----:B------:R-:W-:Y:S02]  /*11a0*/  ISETP.GE.AND P2, PT, R23, RZ, PT ;  /* 0x000000ff1700720c */ /* 0x000fe40003f46270 */
[----:B------:R-:W-:-:S09]  /*11b0*/  ISETP.NE.AND P1, PT, R0, RZ, PT ;  /* 0x000000ff0000720c */ /* 0x000fd20003f25270 */
[----:B------:R-:W-:Y:S01]  /*11c0*/  @P0 VIADD R3, R3, 0x1 ;  /* 0x0000000103030836 */ /* 0x000fe20000000000 */
[----:B------:R-:W-:-:S03]  /*11d0*/  IADD3 R2, P0, PT, R14, UR8, RZ ;  /* 0x000000080e027c10 */ /* 0x000fc6000ff1e0ff */
[--C-:B------:R-:W-:Y:S02]  /*11e0*/  IMAD.MOV.U32 R5, RZ, RZ, R3.reuse ;  /* 0x000000ffff057224 */ /* 0x100fe400078e0003 */
[----:B------:R-:W-:Y:S01]  /*11f0*/  @!P2 IMAD.MOV R5, RZ, RZ, -R3 ;  /* 0x000000ffff05a224 */ /* 0x000fe200078e0a03 */
[----:B------:R-:W-:Y:S02]  /*1200*/  LEA.HI.X.SX32 R3, R14, UR9, 0x1, P0 ;  /* 0x000000090e037c11 */ /* 0x000fe400080f0eff */
[----:B------:R-:W-:-:S05]  /*1210*/  @!P1 LOP3.LUT R5, RZ, R0, RZ, 0x33, !PT ;  /* 0x00000000ff059212 */ /* 0x000fca00078e33ff */
[----:B------:R-:W-:Y:S01]  /*1220*/  STG.E.U8 desc[UR4][R2.64], R5 ;  /* 0x0000000502007986 */ /* 0x000fe2000c101104 */
[----:B------:R-:W-:Y:S05]  /*1230*/  EXIT ;  /* 0x000000000000794d */ /* 0x000fea0003800000 */
.L_x_0:
[----:B------:R-:W-:-:S00]  /*1240*/  BRA `(.L_x_0) ;  /* 0xfffffffc00fc7947 */ /* 0x000fc0000383ffff */
[----:B------:R-:W-:-:S00]  /*1250*/  NOP ;  /* 0x0000000000007918 */ /* 0x000fc00000000000 */
        /* <DEDUP_REMOVED lines=10> */
.L_x_1:


//--------------------- .nv.shared.reserved.0     --------------------------
	.section	.nv.shared.reserved.0,"aw",@nobits
	.weak		__nv_reservedSMEM_offset_0_alias
	.size		__nv_reservedSMEM_offset_0_alias, 0, 64
	.other		__nv_reservedSMEM_offset_0_alias,@"STO_CUDA_RESERVED_SHARED STV_DEFAULT"
__nv_reservedSMEM_offset_0_alias:
	.zero		0
	.zero		64


//--------------------- .nv.constant0._Z11blur_kernelPhS_iii --------------------------
	.section	.nv.constant0._Z11blur_kernelPhS_iii,"a",@progbits
	.sectionflags	@""
	.align	4
.nv.constant0._Z11blur_kernelPhS_iii:
	.zero		924


//--------------------- SYMBOLS --------------------------

	.type		.nv.reservedSmem.offset0,@object
	.size		.nv.reservedSmem.offset0,0x4
